//
// Generated by NVIDIA NVVM Compiler
//
// Compiler Build ID: CL-36424714
// Cuda compilation tools, release 13.0, V13.0.88
// Based on NVVM 20.0.0
//

.version 9.0
.target sm_100
.address_size 64

	// .globl	_Z5VflipPhS_jj

.visible .entry _Z5VflipPhS_jj(
	.param .u64 .ptr .align 1 _Z5VflipPhS_jj_param_0,
	.param .u64 .ptr .align 1 _Z5VflipPhS_jj_param_1,
	.param .u32 _Z5VflipPhS_jj_param_2,
	.param .u32 _Z5VflipPhS_jj_param_3
)
{
	.reg .pred 	%p<2>;
	.reg .b16 	%rs<4>;
	.reg .b32 	%r<24>;
	.reg .b64 	%rd<17>;

	ld.param.u64 	%rd1, [_Z5VflipPhS_jj_param_0];
	ld.param.u64 	%rd2, [_Z5VflipPhS_jj_param_1];
	ld.param.u32 	%r3, [_Z5VflipPhS_jj_param_2];
	ld.param.u32 	%r4, [_Z5VflipPhS_jj_param_3];
	mov.u32 	%r5, %ntid.x;
	mov.u32 	%r6, %ctaid.x;
	mov.u32 	%r7, %tid.x;
	add.s32 	%r8, %r5, %r3;
	add.s32 	%r9, %r8, -1;
	div.u32 	%r10, %r9, %r5;
	div.u32 	%r1, %r6, %r10;
	mul.lo.s32 	%r11, %r1, %r10;
	sub.s32 	%r12, %r6, %r11;
	mad.lo.s32 	%r2, %r12, %r5, %r7;
	setp.ge.u32 	%p1, %r2, %r3;
	@%p1 bra 	$L__BB0_2;
	cvta.to.global.u64 	%rd3, %rd2;
	cvta.to.global.u64 	%rd4, %rd1;
	mad.lo.s32 	%r13, %r3, 3, 3;
	and.b32  	%r14, %r13, -4;
	not.b32 	%r15, %r1;
	add.s32 	%r16, %r4, %r15;
	mul.lo.s32 	%r17, %r2, 3;
	mad.lo.s32 	%r18, %r1, %r14, %r17;
	mad.lo.s32 	%r19, %r16, %r14, %r17;
	cvt.u64.u32 	%rd5, %r18;
	add.s64 	%rd6, %rd3, %rd5;
	ld.global.u8 	%rs1, [%rd6];
	cvt.u64.u32 	%rd7, %r19;
	add.s64 	%rd8, %rd4, %rd7;
	st.global.u8 	[%rd8], %rs1;
	add.s32 	%r20, %r18, 1;
	cvt.u64.u32 	%rd9, %r20;
	add.s64 	%rd10, %rd3, %rd9;
	ld.global.u8 	%rs2, [%rd10];
	add.s32 	%r21, %r19, 1;
	cvt.u64.u32 	%rd11, %r21;
	add.s64 	%rd12, %rd4, %rd11;
	st.global.u8 	[%rd12], %rs2;
	add.s32 	%r22, %r18, 2;
	cvt.u64.u32 	%rd13, %r22;
	add.s64 	%rd14, %rd3, %rd13;
	ld.global.u8 	%rs3, [%rd14];
	add.s32 	%r23, %r19, 2;
	cvt.u64.u32 	%rd15, %r23;
	add.s64 	%rd16, %rd4, %rd15;
	st.global.u8 	[%rd16], %rs3;
$L__BB0_2:
	ret;

}


// ===== COMPILED SASS (sm_100) =====

	.target	sm_100

	.elftype	@"ET_EXEC"


//--------------------- .note.nv.tkinfo           --------------------------
	.section	.note.nv.tkinfo,"",@"SHT_NOTE"
	.sectionflags	@"SHF_NOTE_NV_TKINFO"
	.tkinfo
        /*0018*/ 	.word	0x00000002
        /*0030*/ 	.string	""
        /*0030*/ 	.string	"ptxas"
        /*0030*/ 	.string	"Cuda compilation tools, release 13.0, V13.0.88"
        /*0030*/ 	.string	"Build cuda_13.0.r13.0/compiler.36424714_0"
        /*0030*/ 	.string	"-arch sm_100 -m 64 "



//--------------------- .note.nv.cuinfo           --------------------------
	.section	.note.nv.cuinfo,"",@"SHT_NOTE"
	.sectionflags	@"SHF_NOTE_NV_CUINFO"
        /*0018*/ 	.short	0x0002
        /*001a*/ 	.short	0x0064
        /*001c*/ 	.short	0x0082
	.zero		2


//--------------------- .nv.info                  --------------------------
	.section	.nv.info,"",@"SHT_CUDA_INFO"
	.align	4


	//----- nvinfo : EIATTR_REGCOUNT
	.align		4
        /*0000*/ 	.byte	0x04, 0x2f
        /*0002*/ 	.short	(.L_1 - .L_0)
	.align		4
.L_0:
        /*0004*/ 	.word	index@(_Z5VflipPhS_jj)
        /*0008*/ 	.word	0x0000000e


	//----- nvinfo : EIATTR_FRAME_SIZE
	.align		4
.L_1:
        /*000c*/ 	.byte	0x04, 0x11
        /*000e*/ 	.short	(.L_3 - .L_2)
	.align		4
.L_2:
        /*0010*/ 	.word	index@(_Z5VflipPhS_jj)
        /*0014*/ 	.word	0x00000000


	//----- nvinfo : EIATTR_MIN_STACK_SIZE
	.align		4
.L_3:
        /*0018*/ 	.byte	0x04, 0x12
        /*001a*/ 	.short	(.L_5 - .L_4)
	.align		4
.L_4:
        /*001c*/ 	.word	index@(_Z5VflipPhS_jj)
        /*0020*/ 	.word	0x00000000
.L_5:


//--------------------- .nv.compat                --------------------------
	.section	.nv.compat,"",@"SHT_CUDA_COMPAT_INFO"
	.align	4
        /*0000*/ 	.byte	0x02, 0x09, 0x00, 0x00, 0x02, 0x02, 0x01, 0x00, 0x02, 0x05, 0x05, 0x00, 0x03, 0x07, 0x01, 0x01
        /*0010*/ 	.byte	0x02, 0x03, 0x00, 0x00, 0x02, 0x06, 0x01, 0x00, 0x04, 0x0b, 0x08, 0x00, 0x09, 0x00, 0x00, 0x00
        /*0020*/ 	.byte	0x00, 0x00, 0x00, 0x00


//--------------------- .nv.info._Z5VflipPhS_jj   --------------------------
	.section	.nv.info._Z5VflipPhS_jj,"",@"SHT_CUDA_INFO"
	.sectionflags	@""
	.align	4


	//----- nvinfo : EIATTR_CUDA_API_VERSION
	.align		4
        /*0000*/ 	.byte	0x04, 0x37
        /*0002*/ 	.short	(.L_7 - .L_6)
.L_6:
        /*0004*/ 	.word	0x00000082


	//----- nvinfo : EIATTR_KPARAM_INFO
	.align		4
.L_7:
        /*0008*/ 	.byte	0x04, 0x17
        /*000a*/ 	.short	(.L_9 - .L_8)
.L_8:
        /*000c*/ 	.word	0x00000000
        /*0010*/ 	.short	0x0003
        /*0012*/ 	.short	0x0014
        /*0014*/ 	.byte	0x00, 0xf0, 0x11, 0x00


	//----- nvinfo : EIATTR_KPARAM_INFO
	.align		4
.L_9:
        /*0018*/ 	.byte	0x04, 0x17
        /*001a*/ 	.short	(.L_11 - .L_10)
.L_10:
        /*001c*/ 	.word	0x00000000
        /*0020*/ 	.short	0x0002
        /*0022*/ 	.short	0x0010
        /*0024*/ 	.byte	0x00, 0xf0, 0x11, 0x00


	//----- nvinfo : EIATTR_KPARAM_INFO
	.align		4
.L_11:
        /*0028*/ 	.byte	0x04, 0x17
        /*002a*/ 	.short	(.L_13 - .L_12)
.L_12:
        /*002c*/ 	.word	0x00000000
        /*0030*/ 	.short	0x0001
        /*0032*/ 	.short	0x0008
        /*0034*/ 	.byte	0x00, 0xf5, 0x21, 0x00


	//----- nvinfo : EIATTR_KPARAM_INFO
	.align		4
.L_13:
        /*0038*/ 	.byte	0x04, 0x17
        /*003a*/ 	.short	(.L_15 - .L_14)
.L_14:
        /*003c*/ 	.word	0x00000000
        /*0040*/ 	.short	0x0000
        /*0042*/ 	.short	0x0000
        /*0044*/ 	.byte	0x00, 0xf5, 0x21, 0x00


	//----- nvinfo : EIATTR_SPARSE_MMA_MASK
	.align		4
.L_15:
        /*0048*/ 	.byte	0x03, 0x50
        /*004a*/ 	.short	0x0000


	//----- nvinfo : EIATTR_MAXREG_COUNT
	.align		4
        /*004c*/ 	.byte	0x03, 0x1b
        /*004e*/ 	.short	0x00ff


	//----- nvinfo : EIATTR_MERCURY_ISA_VERSION
	.align		4
        /*0050*/ 	.byte	0x03, 0x5f
        /*0052*/ 	.short	0x0101


	//----- nvinfo : EIATTR_VRC_CTA_INIT_COUNT
	.align		4
        /*0054*/ 	.byte	0x02, 0x4a
	.zero		1
	.zero		1


	//----- nvinfo : EIATTR_EXIT_INSTR_OFFSETS
	.align		4
        /*0058*/ 	.byte	0x04, 0x1c
        /*005a*/ 	.short	(.L_17 - .L_16)


	//   ....[0]....
.L_16:
        /*005c*/ 	.word	0x000002e0


	//   ....[1]....
        /*0060*/ 	.word	0x00000500


	//----- nvinfo : EIATTR_CBANK_PARAM_SIZE
	.align		4
.L_17:
        /*0064*/ 	.byte	0x03, 0x19
        /*0066*/ 	.short	0x0018


	//----- nvinfo : EIATTR_PARAM_CBANK
	.align		4
        /*0068*/ 	.byte	0x04, 0x0a
        /*006a*/ 	.short	(.L_19 - .L_18)
	.align		4
.L_18:
        /*006c*/ 	.word	index@(.nv.constant0._Z5VflipPhS_jj)
        /*0070*/ 	.short	0x0380
        /*0072*/ 	.short	0x0018


	//----- nvinfo : EIATTR_SW_WAR
	.align		4
.L_19:
        /*0074*/ 	.byte	0x04, 0x36
        /*0076*/ 	.short	(.L_21 - .L_20)
.L_20:
        /*0078*/ 	.word	0x00000008
.L_21:


//--------------------- .nv.callgraph             --------------------------
	.section	.nv.callgraph,"",@"SHT_CUDA_CALLGRAPH"
	.align	4
	.sectionentsize	8
	.align		4
        /*0000*/ 	.word	0x00000000
	.align		4
        /*0004*/ 	.word	0xffffffff
	.align		4
        /*0008*/ 	.word	0x00000000
	.align		4
        /*000c*/ 	.word	0xfffffffe
	.align		4
        /*0010*/ 	.word	0x00000000
	.align		4
        /*0014*/ 	.word	0xfffffffd
	.align		4
        /*0018*/ 	.word	0x00000000
	.align		4
        /*001c*/ 	.word	0xfffffffc


//--------------------- .text._Z5VflipPhS_jj      --------------------------
	.section	.text._Z5VflipPhS_jj,"ax",@progbits
	.align	128
        .global         _Z5VflipPhS_jj
        .type           _Z5VflipPhS_jj,@function
        .size           _Z5VflipPhS_jj,(.L_x_1 - _Z5VflipPhS_jj)
        .other          _Z5VflipPhS_jj,@"STO_CUDA_ENTRY STV_DEFAULT"
_Z5VflipPhS_jj:
.text._Z5VflipPhS_jj:
[----:B------:R-:W-:Y:S08]  /*0000*/  LDC R1, c[0x0][0x37c] ;  /* 0x0000df00ff017b82 */ /* 0x000ff00000000800 */
[----:B------:R-:W0:Y:S08]  /*0010*/  LDC R7, c[0x0][0x360] ;  /* 0x0000d800ff077b82 */ /* 0x000e300000000800 */
[----:B------:R-:W1:Y:S08]  /*0020*/  LDC R8, c[0x0][0x390] ;  /* 0x0000e400ff087b82 */ /* 0x000e700000000800 */
[----:B------:R-:W2:Y:S01]  /*0030*/  S2UR UR4, SR_CTAID.X ;  /* 0x00000000000479c3 */ /* 0x000ea20000002500 */
[----:B0-----:R-:W0:Y:S01]  /*0040*/  I2F.U32.RP R4, R7 ;  /* 0x0000000700047306 */ /* 0x001e220000209000 */
[----:B------:R-:W-:-:S07]  /*0050*/  ISETP.NE.U32.AND P2, PT, R7, RZ, PT ;  /* 0x000000ff0700720c */ /* 0x000fce0003f45070 */
[----:B0-----:R-:W0:Y:S02]  /*0060*/  MUFU.RCP R4, R4 ;  /* 0x0000000400047308 */ /* 0x001e240000001000 */
[----:B0-----:R-:W-:-:S06]  /*0070*/  VIADD R2, R4, 0xffffffe ;  /* 0x0ffffffe04027836 */ /* 0x001fcc0000000000 */
[----:B------:R0:W3:Y:S02]  /*0080*/  F2I.FTZ.U32.TRUNC.NTZ R3, R2 ;  /* 0x0000000200037305 */ /* 0x0000e4000021f000 */
[----:B0-----:R-:W-:Y:S02]  /*0090*/  HFMA2 R2, -RZ, RZ, 0, 0 ;  /* 0x00000000ff027431 */ /* 0x001fe400000001ff */
[----:B---3--:R-:W-:-:S04]  /*00a0*/  IMAD.MOV R0, RZ, RZ, -R3 ;  /* 0x000000ffff007224 */ /* 0x008fc800078e0a03 */
[----:B------:R-:W-:Y:S01]  /*00b0*/  IMAD R5, R0, R7, RZ ;  /* 0x0000000700057224 */ /* 0x000fe200078e02ff */
[----:B-1----:R-:W-:-:S03]  /*00c0*/  IADD3 R0, PT, PT, R7, -0x1, R8 ;  /* 0xffffffff07007810 */ /* 0x002fc60007ffe008 */
[----:B------:R-:W-:-:S06]  /*00d0*/  IMAD.HI.U32 R3, R3, R5, R2 ;  /* 0x0000000503037227 */ /* 0x000fcc00078e0002 */
[----:B------:R-:W-:-:S04]  /*00e0*/  IMAD.HI.U32 R5, R3, R0, RZ ;  /* 0x0000000003057227 */ /* 0x000fc800078e00ff */
[----:B------:R-:W-:-:S04]  /*00f0*/  IMAD.MOV R3, RZ, RZ, -R5 ;  /* 0x000000ffff037224 */ /* 0x000fc800078e0a05 */
[----:B------:R-:W-:-:S05]  /*0100*/  IMAD R0, R7, R3, R0 ;  /* 0x0000000307007224 */ /* 0x000fca00078e0200 */
[----:B------:R-:W-:-:S13]  /*0110*/  ISETP.GE.U32.AND P0, PT, R0, R7, PT ;  /* 0x000000070000720c */ /* 0x000fda0003f06070 */
[----:B------:R-:W-:Y:S01]  /*0120*/  @P0 IADD3 R0, PT, PT, R0, -R7, RZ ;  /* 0x8000000700000210 */ /* 0x000fe20007ffe0ff */
[----:B------:R-:W-:-:S03]  /*0130*/  @P0 VIADD R5, R5, 0x1 ;  /* 0x0000000105050836 */ /* 0x000fc60000000000 */
[----:B------:R-:W-:-:S13]  /*0140*/  ISETP.GE.U32.AND P1, PT, R0, R7, PT ;  /* 0x000000070000720c */ /* 0x000fda0003f26070 */
[----:B------:R-:W-:Y:S02]  /*0150*/  @P1 IADD3 R5, PT, PT, R5, 0x1, RZ ;  /* 0x0000000105051810 */ /* 0x000fe40007ffe0ff */
[----:B------:R-:W-:-:S04]  /*0160*/  @!P2 LOP3.LUT R5, RZ, R7, RZ, 0x33, !PT ;  /* 0x00000007ff05a212 */ /* 0x000fc800078e33ff */
[----:B------:R-:W0:Y:S01]  /*0170*/  I2F.U32.RP R0, R5 ;  /* 0x0000000500007306 */ /* 0x000e220000209000 */
[----:B------:R-:W-:-:S07]  /*0180*/  ISETP.NE.U32.AND P2, PT, R5, RZ, PT ;  /* 0x000000ff0500720c */ /* 0x000fce0003f45070 */
[----:B0-----:R-:W0:Y:S02]  /*0190*/  MUFU.RCP R0, R0 ;  /* 0x0000000000007308 */ /* 0x001e240000001000 */
[----:B0-----:R-:W-:Y:S02]  /*01a0*/  VIADD R2, R0, 0xffffffe ;  /* 0x0ffffffe00027836 */ /* 0x001fe40000000000 */
[----:B------:R-:W0:Y:S04]  /*01b0*/  S2R R0, SR_TID.X ;  /* 0x0000000000007919 */ /* 0x000e280000002100 */
[----:B------:R1:W3:Y:S02]  /*01c0*/  F2I.FTZ.U32.TRUNC.NTZ R3, R2 ;  /* 0x0000000200037305 */ /* 0x0002e4000021f000 */
[----:B-1----:R-:W-:-:S02]  /*01d0*/  IMAD.MOV.U32 R2, RZ, RZ, RZ ;  /* 0x000000ffff027224 */ /* 0x002fc400078e00ff */
[----:B---3--:R-:W-:-:S05]  /*01e0*/  IMAD R4, R5, R3, RZ ;  /* 0x0000000305047224 */ /* 0x008fca00078e02ff */
[----:B------:R-:W-:-:S05]  /*01f0*/  IADD3 R9, PT, PT, -R4, RZ, RZ ;  /* 0x000000ff04097210 */ /* 0x000fca0007ffe1ff */
[----:B------:R-:W-:-:S06]  /*0200*/  IMAD.HI.U32 R3, R3, R9, R2 ;  /* 0x0000000903037227 */ /* 0x000fcc00078e0002 */
[----:B--2---:R-:W-:-:S05]  /*0210*/  IMAD.HI.U32 R4, R3, UR4, RZ ;  /* 0x0000000403047c27 */ /* 0x004fca000f8e00ff */
[----:B------:R-:W-:-:S05]  /*0220*/  IADD3 R6, PT, PT, -R4, RZ, RZ ;  /* 0x000000ff04067210 */ /* 0x000fca0007ffe1ff */
[----:B------:R-:W-:-:S05]  /*0230*/  IMAD R6, R5, R6, UR4 ;  /* 0x0000000405067e24 */ /* 0x000fca000f8e0206 */
[----:B------:R-:W-:-:S13]  /*0240*/  ISETP.GE.U32.AND P0, PT, R6, R5, PT ;  /* 0x000000050600720c */ /* 0x000fda0003f06070 */
[----:B------:R-:W-:Y:S01]  /*0250*/  @P0 IMAD.IADD R6, R6, 0x1, -R5 ;  /* 0x0000000106060824 */ /* 0x000fe200078e0a05 */
[----:B------:R-:W-:-:S04]  /*0260*/  @P0 IADD3 R4, PT, PT, R4, 0x1, RZ ;  /* 0x0000000104040810 */ /* 0x000fc80007ffe0ff */
[----:B------:R-:W-:-:S13]  /*0270*/  ISETP.GE.U32.AND P1, PT, R6, R5, PT ;  /* 0x000000050600720c */ /* 0x000fda0003f26070 */
[----:B------:R-:W-:Y:S01]  /*0280*/  @P1 VIADD R4, R4, 0x1 ;  /* 0x0000000104041836 */ /* 0x000fe20000000000 */
[----:B------:R-:W-:-:S04]  /*0290*/  @!P2 LOP3.LUT R4, RZ, R5, RZ, 0x33, !PT ;  /* 0x00000005ff04a212 */ /* 0x000fc800078e33ff */
[----:B------:R-:W-:-:S05]  /*02a0*/  IADD3 R2, PT, PT, -R4, RZ, RZ ;  /* 0x000000ff04027210 */ /* 0x000fca0007ffe1ff */
[----:B------:R-:W-:-:S04]  /*02b0*/  IMAD R5, R5, R2, UR4 ;  /* 0x0000000405057e24 */ /* 0x000fc8000f8e0202 */
[----:B0-----:R-:W-:-:S05]  /*02c0*/  IMAD R5, R5, R7, R0 ;  /* 0x0000000705057224 */ /* 0x001fca00078e0200 */
[----:B------:R-:W-:-:S13]  /*02d0*/  ISETP.GE.U32.AND P0, PT, R5, R8, PT ;  /* 0x000000080500720c */ /* 0x000fda0003f06070 */
[----:B------:R-:W-:Y:S05]  /*02e0*/  @P0 EXIT ;  /* 0x000000000000094d */ /* 0x000fea0003800000 */
[----:B------:R-:W-:Y:S01]  /*02f0*/  IMAD.MOV.U32 R3, RZ, RZ, 0x3 ;  /* 0x00000003ff037424 */ /* 0x000fe200078e00ff */
[----:B------:R-:W0:Y:S01]  /*0300*/  LDCU.128 UR8, c[0x0][0x380] ;  /* 0x00007000ff0877ac */ /* 0x000e220008000c00 */
[----:B------:R-:W-:Y:S02]  /*0310*/  IMAD R5, R5, 0x3, RZ ;  /* 0x0000000305057824 */ /* 0x000fe400078e02ff */
[----:B------:R-:W-:Y:S01]  /*0320*/  IMAD R0, R8, R3, 0x3 ;  /* 0x0000000308007424 */ /* 0x000fe200078e0203 */
[----:B------:R-:W1:Y:S04]  /*0330*/  LDCU.64 UR4, c[0x0][0x358] ;  /* 0x00006b00ff0477ac */ /* 0x000e680008000a00 */
[----:B------:R-:W-:Y:S01]  /*0340*/  LOP3.LUT R7, R0, 0xfffffffc, RZ, 0xc0, !PT ;  /* 0xfffffffc00077812 */ /* 0x000fe200078ec0ff */
[----:B------:R-:W2:Y:S04]  /*0350*/  LDCU UR6, c[0x0][0x394] ;  /* 0x00007280ff0677ac */ /* 0x000ea80008000800 */
[----:B------:R-:W-:-:S05]  /*0360*/  IMAD R0, R4, R7, R5 ;  /* 0x0000000704007224 */ /* 0x000fca00078e0205 */
[----:B0-----:R-:W-:-:S04]  /*0370*/  IADD3 R2, P0, PT, R0, UR10, RZ ;  /* 0x0000000a00027c10 */ /* 0x001fc8000ff1e0ff */
[----:B------:R-:W-:-:S05]  /*0380*/  IADD3.X R3, PT, PT, RZ, UR11, RZ, P0, !PT ;  /* 0x0000000bff037c10 */ /* 0x000fca00087fe4ff */
[----:B-1----:R-:W3:Y:S01]  /*0390*/  LDG.E.U8 R11, desc[UR4][R2.64] ;  /* 0x00000004020b7981 */ /* 0x002ee2000c1e1100 */
[----:B------:R-:W-:Y:S02]  /*03a0*/  LOP3.LUT R4, RZ, R4, RZ, 0x33, !PT ;  /* 0x00000004ff047212 */ /* 0x000fe400078e33ff */
[----:B------:R-:W-:-:S03]  /*03b0*/  IADD3 R6, PT, PT, R0, 0x1, RZ ;  /* 0x0000000100067810 */ /* 0x000fc60007ffe0ff */
[----:B--2---:R-:W-:Y:S01]  /*03c0*/  VIADD R4, R4, UR6 ;  /* 0x0000000604047c36 */ /* 0x004fe20008000000 */
[----:B------:R-:W-:-:S03]  /*03d0*/  IADD3 R6, P1, PT, R6, UR10, RZ ;  /* 0x0000000a06067c10 */ /* 0x000fc6000ff3e0ff */
[----:B------:R-:W-:Y:S01]  /*03e0*/  IMAD R10, R7, R4, R5 ;  /* 0x00000004070a7224 */ /* 0x000fe200078e0205 */
[----:B------:R-:W-:-:S04]  /*03f0*/  IADD3.X R7, PT, PT, RZ, UR11, RZ, P1, !PT ;  /* 0x0000000bff077c10 */ /* 0x000fc80008ffe4ff */
[----:B------:R-:W-:-:S05]  /*0400*/  IADD3 R4, P0, PT, R10, UR8, RZ ;  /* 0x000000080a047c10 */ /* 0x000fca000ff1e0ff */
[----:B------:R-:W-:-:S05]  /*0410*/  IMAD.X R5, RZ, RZ, UR9, P0 ;  /* 0x00000009ff057e24 */ /* 0x000fca00080e06ff */
[----:B---3--:R0:W-:Y:S04]  /*0420*/  STG.E.U8 desc[UR4][R4.64], R11 ;  /* 0x0000000b04007986 */ /* 0x0081e8000c101104 */
[----:B------:R-:W2:Y:S01]  /*0430*/  LDG.E.U8 R7, desc[UR4][R6.64] ;  /* 0x0000000406077981 */ /* 0x000ea2000c1e1100 */
[----:B------:R-:W-:Y:S01]  /*0440*/  VIADD R2, R10, 0x1 ;  /* 0x000000010a027836 */ /* 0x000fe20000000000 */
[----:B------:R-:W-:-:S04]  /*0450*/  IADD3 R0, PT, PT, R0, 0x2, RZ ;  /* 0x0000000200007810 */ /* 0x000fc80007ffe0ff */
[----:B------:R-:W-:Y:S02]  /*0460*/  IADD3 R2, P0, PT, R2, UR8, RZ ;  /* 0x0000000802027c10 */ /* 0x000fe4000ff1e0ff */
[----:B------:R-:W-:-:S03]  /*0470*/  IADD3 R8, P1, PT, R0, UR10, RZ ;  /* 0x0000000a00087c10 */ /* 0x000fc6000ff3e0ff */
[----:B------:R-:W-:Y:S01]  /*0480*/  IMAD.X R3, RZ, RZ, UR9, P0 ;  /* 0x00000009ff037e24 */ /* 0x000fe200080e06ff */
[----:B------:R-:W-:Y:S01]  /*0490*/  IADD3.X R9, PT, PT, RZ, UR11, RZ, P1, !PT ;  /* 0x0000000bff097c10 */ /* 0x000fe20008ffe4ff */
[----:B------:R-:W-:-:S03]  /*04a0*/  VIADD R10, R10, 0x2 ;  /* 0x000000020a0a7836 */ /* 0x000fc60000000000 */
[----:B--2---:R-:W-:Y:S04]  /*04b0*/  STG.E.U8 desc[UR4][R2.64], R7 ;  /* 0x0000000702007986 */ /* 0x004fe8000c101104 */
[----:B------:R-:W2:Y:S01]  /*04c0*/  LDG.E.U8 R9, desc[UR4][R8.64] ;  /* 0x0000000408097981 */ /* 0x000ea2000c1e1100 */
[----:B0-----:R-:W-:-:S04]  /*04d0*/  IADD3 R4, P0, PT, R10, UR8, RZ ;  /* 0x000000080a047c10 */ /* 0x001fc8000ff1e0ff */
[----:B------:R-:W-:-:S05]  /*04e0*/  IADD3.X R5, PT, PT, RZ, UR9, RZ, P0, !PT ;  /* 0x00000009ff057c10 */ /* 0x000fca00087fe4ff */
[----:B--2---:R-:W-:Y:S01]  /*04f0*/  STG.E.U8 desc[UR4][R4.64], R9 ;  /* 0x0000000904007986 */ /* 0x004fe2000c101104 */
[----:B------:R-:W-:Y:S05]  /*0500*/  EXIT ;  /* 0x000000000000794d */ /* 0x000fea0003800000 */
.L_x_0:
[----:B------:R-:W-:-:S00]  /*0510*/  BRA `(.L_x_0) ;  /* 0xfffffffc00fc7947 */ /* 0x000fc0000383ffff */
[----:B------:R-:W-:-:S00]  /*0520*/  NOP ;  /* 0x0000000000007918 */ /* 0x000fc00000000000 */
        /* <DEDUP_REMOVED lines=13> */
.L_x_1:


//--------------------- .nv.shared.reserved.0     --------------------------
	.section	.nv.shared.reserved.0,"aw",@nobits
	.weak		__nv_reservedSMEM_offset_0_alias
	.size		__nv_reservedSMEM_offset_0_alias, 0, 64
	.other		__nv_reservedSMEM_offset_0_alias,@"STO_CUDA_RESERVED_SHARED STV_DEFAULT"
__nv_reservedSMEM_offset_0_alias:
	.zero		0
	.zero		64


//--------------------- .nv.constant0._Z5VflipPhS_jj --------------------------
	.section	.nv.constant0._Z5VflipPhS_jj,"a",@progbits
	.sectionflags	@""
	.align	4
.nv.constant0._Z5VflipPhS_jj:
	.zero		920


//--------------------- SYMBOLS --------------------------

	.type		.nv.reservedSmem.offset0,@object
	.size		.nv.reservedSmem.offset0,0x4
